	.headerflags	@"EF_CUDA_TEXMODE_UNIFIED EF_CUDA_64BIT_ADDRESS EF_CUDA_SM86 EF_CUDA_VIRTUAL_SM(EF_CUDA_SM86)"
	.elftype	@"ET_EXEC"


//--------------------- .nv.info                  --------------------------
	.section	.nv.info,"",@"SHT_CUDA_INFO"
	.align	4


	//----- nvinfo : EIATTR_REGCOUNT
	.align		4
        /*0000*/ 	.byte	0x04, 0x2f
        /*0002*/ 	.short	(.L_1 - .L_0)
	.align		4
.L_0:
        /*0004*/ 	.word	index@(fused_layer_norm_cast1_kernel)
        /*0008*/ 	.word	0x00000028


	//----- nvinfo : EIATTR_MAX_STACK_SIZE
	.align		4
.L_1:
        /*000c*/ 	.byte	0x04, 0x23
        /*000e*/ 	.short	(.L_3 - .L_2)
	.align		4
.L_2:
        /*0010*/ 	.word	index@($fused_layer_norm_cast1_kernel$__cuda_sm20_sqrt_rn_f32_slowpath)
        /*0014*/ 	.word	0x00000000


	//----- nvinfo : EIATTR_MIN_STACK_SIZE
	.align		4
.L_3:
        /*0018*/ 	.byte	0x04, 0x12
        /*001a*/ 	.short	(.L_5 - .L_4)
	.align		4
.L_4:
        /*001c*/ 	.word	index@($fused_layer_norm_cast1_kernel$__cuda_sm20_sqrt_rn_f32_slowpath)
        /*0020*/ 	.word	0x00000000


	//----- nvinfo : EIATTR_FRAME_SIZE
	.align		4
.L_5:
        /*0024*/ 	.byte	0x04, 0x11
        /*0026*/ 	.short	(.L_7 - .L_6)
	.align		4
.L_6:
        /*0028*/ 	.word	index@($fused_layer_norm_cast1_kernel$__cuda_sm20_sqrt_rn_f32_slowpath)
        /*002c*/ 	.word	0x00000000


	//----- nvinfo : EIATTR_MAX_STACK_SIZE
	.align		4
.L_7:
        /*0030*/ 	.byte	0x04, 0x23
        /*0032*/ 	.short	(.L_9 - .L_8)
	.align		4
.L_8:
        /*0034*/ 	.word	index@($fused_layer_norm_cast1_kernel$__cuda_sm20_rcp_rn_f32_slowpath)
        /*0038*/ 	.word	0x00000000


	//----- nvinfo : EIATTR_MIN_STACK_SIZE
	.align		4
.L_9:
        /*003c*/ 	.byte	0x04, 0x12
        /*003e*/ 	.short	(.L_11 - .L_10)
	.align		4
.L_10:
        /*0040*/ 	.word	index@($fused_layer_norm_cast1_kernel$__cuda_sm20_rcp_rn_f32_slowpath)
        /*0044*/ 	.word	0x00000000


	//----- nvinfo : EIATTR_FRAME_SIZE
	.align		4
.L_11:
        /*0048*/ 	.byte	0x04, 0x11
        /*004a*/ 	.short	(.L_13 - .L_12)
	.align		4
.L_12:
        /*004c*/ 	.word	index@($fused_layer_norm_cast1_kernel$__cuda_sm20_rcp_rn_f32_slowpath)
        /*0050*/ 	.word	0x00000000


	//----- nvinfo : EIATTR_MAX_STACK_SIZE
	.align		4
.L_13:
        /*0054*/ 	.byte	0x04, 0x23
        /*0056*/ 	.short	(.L_15 - .L_14)
	.align		4
.L_14:
        /*0058*/ 	.word	index@(fused_layer_norm_cast1_kernel)
        /*005c*/ 	.word	0x00000000


	//----- nvinfo : EIATTR_MIN_STACK_SIZE
	.align		4
.L_15:
        /*0060*/ 	.byte	0x04, 0x12
        /*0062*/ 	.short	(.L_17 - .L_16)
	.align		4
.L_16:
        /*0064*/ 	.word	index@(fused_layer_norm_cast1_kernel)
        /*0068*/ 	.word	0x00000000


	//----- nvinfo : EIATTR_FRAME_SIZE
	.align		4
.L_17:
        /*006c*/ 	.byte	0x04, 0x11
        /*006e*/ 	.short	(.L_19 - .L_18)
	.align		4
.L_18:
        /*0070*/ 	.word	index@(fused_layer_norm_cast1_kernel)
        /*0074*/ 	.word	0x00000000
.L_19:


//--------------------- .nv.info.fused_layer_norm_cast1_kernel --------------------------
	.section	.nv.info.fused_layer_norm_cast1_kernel,"",@"SHT_CUDA_INFO"
	.align	4


	//----- nvinfo : EIATTR_CUDA_API_VERSION
	.align		4
        /*0000*/ 	.byte	0x04, 0x37
        /*0002*/ 	.short	(.L_21 - .L_20)
.L_20:
        /*0004*/ 	.word	0x00000076


	//----- nvinfo : EIATTR_SW2861232_WAR
	.align		4
.L_21:
        /*0008*/ 	.byte	0x01, 0x35
	.zero		2


	//----- nvinfo : EIATTR_PARAM_CBANK
	.align		4
        /*000c*/ 	.byte	0x04, 0x0a
        /*000e*/ 	.short	(.L_23 - .L_22)
	.align		4
.L_22:
        /*0010*/ 	.word	index@(.nv.constant0.fused_layer_norm_cast1_kernel)
        /*0014*/ 	.short	0x0160
        /*0016*/ 	.short	0x0028


	//----- nvinfo : EIATTR_CBANK_PARAM_SIZE
	.align		4
.L_23:
        /*0018*/ 	.byte	0x03, 0x19
        /*001a*/ 	.short	0x0028


	//----- nvinfo : EIATTR_KPARAM_INFO
	.align		4
        /*001c*/ 	.byte	0x04, 0x17
        /*001e*/ 	.short	(.L_25 - .L_24)
.L_24:
        /*0020*/ 	.word	0x00000000
        /*0024*/ 	.short	0x0004
        /*0026*/ 	.short	0x0020
        /*0028*/ 	.byte	0x00, 0xf0, 0x21, 0x00


	//----- nvinfo : EIATTR_KPARAM_INFO
	.align		4
.L_25:
        /*002c*/ 	.byte	0x04, 0x17
        /*002e*/ 	.short	(.L_27 - .L_26)
.L_26:
        /*0030*/ 	.word	0x00000000
        /*0034*/ 	.short	0x0003
        /*0036*/ 	.short	0x0018
        /*0038*/ 	.byte	0x00, 0xf0, 0x21, 0x00


	//----- nvinfo : EIATTR_KPARAM_INFO
	.align		4
.L_27:
        /*003c*/ 	.byte	0x04, 0x17
        /*003e*/ 	.short	(.L_29 - .L_28)
.L_28:
        /*0040*/ 	.word	0x00000000
        /*0044*/ 	.short	0x0002
        /*0046*/ 	.short	0x0010
        /*0048*/ 	.byte	0x00, 0xf0, 0x21, 0x00


	//----- nvinfo : EIATTR_KPARAM_INFO
	.align		4
.L_29:
        /*004c*/ 	.byte	0x04, 0x17
        /*004e*/ 	.short	(.L_31 - .L_30)
.L_30:
        /*0050*/ 	.word	0x00000000
        /*0054*/ 	.short	0x0001
        /*0056*/ 	.short	0x0008
        /*0058*/ 	.byte	0x00, 0xf0, 0x21, 0x00


	//----- nvinfo : EIATTR_KPARAM_INFO
	.align		4
.L_31:
        /*005c*/ 	.byte	0x04, 0x17
        /*005e*/ 	.short	(.L_33 - .L_32)
.L_32:
        /*0060*/ 	.word	0x00000000
        /*0064*/ 	.short	0x0000
        /*0066*/ 	.short	0x0000
        /*0068*/ 	.byte	0x00, 0xf0, 0x21, 0x00


	//----- nvinfo : EIATTR_MAXREG_COUNT
	.align		4
.L_33:
        /*006c*/ 	.byte	0x03, 0x1b
        /*006e*/ 	.short	0x00ff


	//----- nvinfo : EIATTR_COOP_GROUP_INSTR_OFFSETS
	.align		4
        /*0070*/ 	.byte	0x04, 0x28
        /*0072*/ 	.short	(.L_35 - .L_34)


	//   ....[0]....
.L_34:
        /*0074*/ 	.word	0x00000510


	//   ....[1]....
        /*0078*/ 	.word	0x00000520


	//   ....[2]....
        /*007c*/ 	.word	0x00000550


	//   ....[3]....
        /*0080*/ 	.word	0x00000560


	//   ....[4]....
        /*0084*/ 	.word	0x00000590


	//   ....[5]....
        /*0088*/ 	.word	0x000005a0


	//   ....[6]....
        /*008c*/ 	.word	0x000005e0


	//   ....[7]....
        /*0090*/ 	.word	0x00000600


	//   ....[8]....
        /*0094*/ 	.word	0x00000630


	//   ....[9]....
        /*0098*/ 	.word	0x00000640


	//   ....[10]....
        /*009c*/ 	.word	0x000006d0


	//   ....[11]....
        /*00a0*/ 	.word	0x000006e0


	//   ....[12]....
        /*00a4*/ 	.word	0x00000710


	//   ....[13]....
        /*00a8*/ 	.word	0x00000720


	//----- nvinfo : EIATTR_EXIT_INSTR_OFFSETS
	.align		4
.L_35:
        /*00ac*/ 	.byte	0x04, 0x1c
        /*00ae*/ 	.short	(.L_37 - .L_36)


	//   ....[0]....
.L_36:
        /*00b0*/ 	.word	0x00001470


	//----- nvinfo : EIATTR_MAX_THREADS
	.align		4
.L_37:
        /*00b4*/ 	.byte	0x04, 0x05
        /*00b6*/ 	.short	(.L_39 - .L_38)
.L_38:
        /*00b8*/ 	.word	0x00000080
        /*00bc*/ 	.word	0x00000001
        /*00c0*/ 	.word	0x00000001


	//----- nvinfo : EIATTR_CRS_STACK_SIZE
	.align		4
.L_39:
        /*00c4*/ 	.byte	0x04, 0x1e
        /*00c6*/ 	.short	(.L_41 - .L_40)
.L_40:
        /*00c8*/ 	.word	0x00000000
.L_41:


//--------------------- .nv.rel.action            --------------------------
	.section	.nv.rel.action,"",@"SHT_CUDA_RELOCINFO"
	.align	8
	.sectionentsize	8
        /*0000*/ 	.byte	0x4b, 0x00, 0x00, 0x00, 0x00, 0x00, 0x00, 0x00, 0x00, 0x02, 0x02, 0x08, 0x10, 0x0a, 0x2f, 0x22
        /* <DEDUP_REMOVED lines=13> */


//--------------------- .nv.constant0.fused_layer_norm_cast1_kernel --------------------------
	.section	.nv.constant0.fused_layer_norm_cast1_kernel,"a",@progbits
	.align	4
.nv.constant0.fused_layer_norm_cast1_kernel:
	.zero		392


//--------------------- .text.fused_layer_norm_cast1_kernel --------------------------
	.section	.text.fused_layer_norm_cast1_kernel,"ax",@progbits
	.sectionflags	@"SHF_BARRIERS=1"
	.sectioninfo	@"SHI_REGISTERS=40"
	.align	128
        .global         fused_layer_norm_cast1_kernel
        .type           fused_layer_norm_cast1_kernel,@function
        .size           fused_layer_norm_cast1_kernel,(.L_x_10 - fused_layer_norm_cast1_kernel)
        .other          fused_layer_norm_cast1_kernel,@"STO_CUDA_ENTRY STV_DEFAULT"
fused_layer_norm_cast1_kernel:
.text.fused_layer_norm_cast1_kernel:
[----:B------:R-:W-:-:S02]  /*0000*/  MOV R1, c[0x0][0x28] ;  /* 0x00000a0000017a02 */ /* 0x000fc40000000f00 */
[----:B------:R-:W0:Y:S01]  /*0010*/  S2R R2, SR_CTAID.X ;  /* 0x0000000000027919 */ /* 0x000e220000002500 */
[----:B------:R-:W-:-:S03]  /*0020*/  ULDC.64 UR4, c[0x0][0x118] ;  /* 0x0000460000047ab9 */ /* 0x000fc60000000a00 */
[----:B------:R-:W1:Y:S01]  /*0030*/  S2R R27, SR_TID.X ;  /* 0x00000000001b7919 */ /* 0x000e620000002100 */
[----:B0-----:R-:W-:-:S06]  /*0040*/  IMAD.WIDE.U32 R2, R2, 0xa00, RZ ;  /* 0x00000a0002027825 */ /* 0x001fcc00078e00ff */
[----:B-1----:R-:W-:-:S05]  /*0050*/  IMAD.WIDE.U32 R4, R27, 0x4, R2 ;  /* 0x000000041b047825 */ /* 0x002fca00078e0002 */
[----:B------:R-:W-:-:S04]  /*0060*/  LEA R28, P0, R4, c[0x0][0x168], 0x2 ;  /* 0x00005a00041c7a11 */ /* 0x000fc800078010ff */
[----:B------:R-:W-:-:S05]  /*0070*/  LEA.HI.X R29, R4, c[0x0][0x16c], R5, 0x2, P0 ;  /* 0x00005b00041d7a11 */ /* 0x000fca00000f1405 */
[----:B------:R-:W2:Y:S04]  /*0080*/  LDG.E.128.CONSTANT R4, [R28.64] ;  /* 0x000000041c047981 */ /* 0x000ea8000c1e9d00 */
[----:B------:R-:W3:Y:S04]  /*0090*/  LDG.E.128.CONSTANT R8, [R28.64+0x800] ;  /* 0x000800041c087981 */ /* 0x000ee8000c1e9d00 */
[----:B------:R-:W4:Y:S04]  /*00a0*/  LDG.E.128.CONSTANT R12, [R28.64+0x1000] ;  /* 0x001000041c0c7981 */ /* 0x000f28000c1e9d00 */
[----:B------:R-:W5:Y:S04]  /*00b0*/  LDG.E.128.CONSTANT R16, [R28.64+0x1800] ;  /* 0x001800041c107981 */ /* 0x000f68000c1e9d00 */
[----:B------:R-:W5:Y:S01]  /*00c0*/  LDG.E.128.CONSTANT R20, [R28.64+0x2000] ;  /* 0x002000041c147981 */ /* 0x000f62000c1e9d00 */
[----:B------:R-:W-:-:S02]  /*00d0*/  LOP3.LUT P0, RZ, R27, 0x1f, RZ, 0xc0, !PT ;  /* 0x0000001f1bff7812 */ /* 0x000fc4000780c0ff */
[----:B------:R-:W-:Y:S01]  /*00e0*/  ISETP.GT.U32.AND P1, PT, R27, 0x3, PT ;  /* 0x000000031b00780c */ /* 0x000fe20003f24070 */
[----:B--2---:R-:W-:Y:S04]  /*00f0*/  STS.128 [R27.X16+0x30], R4 ;  /* 0x000030041b007388 */ /* 0x004fe8000000cc00 */
[----:B---3--:R-:W-:Y:S04]  /*0100*/  STS.128 [R27.X16+0x830], R8 ;  /* 0x000830081b007388 */ /* 0x008fe8000000cc00 */
[----:B----4-:R-:W-:Y:S04]  /*0110*/  STS.128 [R27.X16+0x1030], R12 ;  /* 0x0010300c1b007388 */ /* 0x010fe8000000cc00 */
[----:B-----5:R-:W-:Y:S04]  /*0120*/  STS.128 [R27.X16+0x1830], R16 ;  /* 0x001830101b007388 */ /* 0x020fe8000000cc00 */
[----:B------:R-:W-:Y:S04]  /*0130*/  STS.128 [R27.X16+0x2030], R20 ;  /* 0x002030141b007388 */ /* 0x000fe8000000cc00 */
[----:B------:R-:W-:Y:S06]  /*0140*/  BAR.SYNC 0x0 ;  /* 0x0000000000007b1d */ /* 0x000fec0000000000 */
[----:B------:R-:W0:Y:S04]  /*0150*/  LDS R0, [R27.X4+0x30] ;  /* 0x000030001b007984 */ /* 0x000e280000004800 */
[----:B------:R-:W1:Y:S04]  /*0160*/  LDS R26, [R27.X4+0x230] ;  /* 0x000230001b1a7984 */ /* 0x000e680000004800 */
[----:B------:R-:W2:Y:S04]  /*0170*/  LDS R30, [R27.X4+0x430] ;  /* 0x000430001b1e7984 */ /* 0x000ea80000004800 */
[----:B------:R-:W3:Y:S04]  /*0180*/  LDS R31, [R27.X4+0x630] ;  /* 0x000630001b1f7984 */ /* 0x000ee80000004800 */
[----:B------:R-:W4:Y:S04]  /*0190*/  LDS R29, [R27.X4+0x830] ;  /* 0x000830001b1d7984 */ /* 0x000f280000004800 */
[----:B------:R-:W5:Y:S04]  /*01a0*/  LDS R33, [R27.X4+0xa30] ;  /* 0x000a30001b217984 */ /* 0x000f680000004800 */
[----:B------:R-:W5:Y:S04]  /*01b0*/  LDS R35, [R27.X4+0xc30] ;  /* 0x000c30001b237984 */ /* 0x000f680000004800 */
[----:B------:R-:W5:Y:S04]  /*01c0*/  LDS R7, [R27.X4+0xe30] ;  /* 0x000e30001b077984 */ /* 0x000f680000004800 */
[----:B------:R-:W5:Y:S04]  /*01d0*/  LDS R6, [R27.X4+0x1030] ;  /* 0x001030001b067984 */ /* 0x000f680000004800 */
[----:B------:R-:W5:Y:S04]  /*01e0*/  LDS R4, [R27.X4+0x1230] ;  /* 0x001230001b047984 */ /* 0x000f680000004800 */
[----:B------:R-:W5:Y:S01]  /*01f0*/  LDS R5, [R27.X4+0x1430] ;  /* 0x001430001b057984 */ /* 0x000f620000004800 */
[----:B0-----:R-:W-:Y:S01]  /*0200*/  FADD R8, RZ, R0 ;  /* 0x00000000ff087221 */ /* 0x001fe20000000000 */
[----:B------:R-:W-:-:S02]  /*0210*/  FFMA R9, R0, R0, RZ ;  /* 0x0000000000097223 */ /* 0x000fc400000000ff */
[----:B------:R-:W0:Y:S01]  /*0220*/  LDS R0, [R27.X4+0x1630] ;  /* 0x001630001b007984 */ /* 0x000e220000004800 */
[----:B-1----:R-:W-:Y:S01]  /*0230*/  FADD R10, R8, R26 ;  /* 0x0000001a080a7221 */ /* 0x002fe20000000000 */
[----:B------:R-:W-:Y:S02]  /*0240*/  FFMA R9, R26, R26, R9 ;  /* 0x0000001a1a097223 */ /* 0x000fe40000000009 */
[----:B------:R-:W1:Y:S01]  /*0250*/  LDS R8, [R27.X4+0x1830] ;  /* 0x001830001b087984 */ /* 0x000e620000004800 */
[----:B--2---:R-:W-:Y:S01]  /*0260*/  FADD R10, R10, R30 ;  /* 0x0000001e0a0a7221 */ /* 0x004fe20000000000 */
[----:B------:R-:W-:Y:S02]  /*0270*/  FFMA R30, R30, R30, R9 ;  /* 0x0000001e1e1e7223 */ /* 0x000fe40000000009 */
[----:B------:R-:W2:Y:S01]  /*0280*/  LDS R9, [R27.X4+0x1a30] ;  /* 0x001a30001b097984 */ /* 0x000ea20000004800 */
[----:B---3--:R-:W-:Y:S01]  /*0290*/  FADD R11, R10, R31 ;  /* 0x0000001f0a0b7221 */ /* 0x008fe20000000000 */
[----:B------:R-:W-:-:S02]  /*02a0*/  FFMA R30, R31, R31, R30 ;  /* 0x0000001f1f1e7223 */ /* 0x000fc4000000001e */
[----:B------:R-:W3:Y:S01]  /*02b0*/  LDS R10, [R27.X4+0x1c30] ;  /* 0x001c30001b0a7984 */ /* 0x000ee20000004800 */
[----:B----4-:R-:W-:Y:S01]  /*02c0*/  FADD R12, R11, R29 ;  /* 0x0000001d0b0c7221 */ /* 0x010fe20000000000 */
[----:B------:R-:W-:Y:S02]  /*02d0*/  FFMA R30, R29, R29, R30 ;  /* 0x0000001d1d1e7223 */ /* 0x000fe4000000001e */
[----:B------:R-:W4:Y:S01]  /*02e0*/  LDS R11, [R27.X4+0x1e30] ;  /* 0x001e30001b0b7984 */ /* 0x000f220000004800 */
[----:B-----5:R-:W-:Y:S01]  /*02f0*/  FADD R13, R12, R33 ;  /* 0x000000210c0d7221 */ /* 0x020fe20000000000 */
[----:B------:R-:W-:Y:S02]  /*0300*/  FFMA R30, R33, R33, R30 ;  /* 0x00000021211e7223 */ /* 0x000fe4000000001e */
[----:B------:R-:W5:Y:S01]  /*0310*/  LDS R12, [R27.X4+0x2030] ;  /* 0x002030001b0c7984 */ /* 0x000f620000004800 */
[----:B------:R-:W-:Y:S01]  /*0320*/  FADD R14, R13, R35 ;  /* 0x000000230d0e7221 */ /* 0x000fe20000000000 */
[----:B------:R-:W-:-:S02]  /*0330*/  FFMA R30, R35, R35, R30 ;  /* 0x00000023231e7223 */ /* 0x000fc4000000001e */
[----:B------:R-:W5:Y:S01]  /*0340*/  LDS R13, [R27.X4+0x2230] ;  /* 0x002230001b0d7984 */ /* 0x000f620000004800 */
[----:B------:R-:W-:Y:S01]  /*0350*/  FADD R15, R14, R7 ;  /* 0x000000070e0f7221 */ /* 0x000fe20000000000 */
[----:B------:R-:W-:Y:S02]  /*0360*/  FFMA R17, R7, R7, R30 ;  /* 0x0000000707117223 */ /* 0x000fe4000000001e */
[----:B------:R-:W5:Y:S01]  /*0370*/  LDS R7, [R27.X4+0x2430] ;  /* 0x002430001b077984 */ /* 0x000f620000004800 */
[----:B------:R-:W-:Y:S01]  /*0380*/  FADD R15, R15, R6 ;  /* 0x000000060f0f7221 */ /* 0x000fe20000000000 */
[----:B------:R-:W-:Y:S02]  /*0390*/  FFMA R17, R6, R6, R17 ;  /* 0x0000000606117223 */ /* 0x000fe40000000011 */
[----:B------:R-:W5:Y:S01]  /*03a0*/  LDS R6, [R27.X4+0x2630] ;  /* 0x002630001b067984 */ /* 0x000f620000004800 */
[----:B------:R-:W-:Y:S01]  /*03b0*/  FADD R14, R15, R4 ;  /* 0x000000040f0e7221 */ /* 0x000fe20000000000 */
[----:B------:R-:W-:-:S03]  /*03c0*/  FFMA R4, R4, R4, R17 ;  /* 0x0000000404047223 */ /* 0x000fc60000000011 */
[----:B------:R-:W-:Y:S01]  /*03d0*/  FADD R15, R14, R5 ;  /* 0x000000050e0f7221 */ /* 0x000fe20000000000 */
[----:B------:R-:W-:-:S03]  /*03e0*/  FFMA R5, R5, R5, R4 ;  /* 0x0000000505057223 */ /* 0x000fc60000000004 */
[----:B0-----:R-:W-:Y:S01]  /*03f0*/  FADD R15, R15, R0 ;  /* 0x000000000f0f7221 */ /* 0x001fe20000000000 */
[----:B------:R-:W-:-:S03]  /*0400*/  FFMA R5, R0, R0, R5 ;  /* 0x0000000000057223 */ /* 0x000fc60000000005 */
[----:B-1----:R-:W-:Y:S01]  /*0410*/  FADD R0, R15, R8 ;  /* 0x000000080f007221 */ /* 0x002fe20000000000 */
[----:B------:R-:W-:-:S03]  /*0420*/  FFMA R8, R8, R8, R5 ;  /* 0x0000000808087223 */ /* 0x000fc60000000005 */
[----:B--2---:R-:W-:Y:S01]  /*0430*/  FADD R5, R0, R9 ;  /* 0x0000000900057221 */ /* 0x004fe20000000000 */
[----:B------:R-:W-:-:S03]  /*0440*/  FFMA R9, R9, R9, R8 ;  /* 0x0000000909097223 */ /* 0x000fc60000000008 */
[----:B---3--:R-:W-:Y:S01]  /*0450*/  FADD R0, R5, R10 ;  /* 0x0000000a05007221 */ /* 0x008fe20000000000 */
[----:B------:R-:W-:-:S03]  /*0460*/  FFMA R10, R10, R10, R9 ;  /* 0x0000000a0a0a7223 */ /* 0x000fc60000000009 */
[----:B----4-:R-:W-:Y:S01]  /*0470*/  FADD R5, R0, R11 ;  /* 0x0000000b00057221 */ /* 0x010fe20000000000 */
[----:B------:R-:W-:-:S03]  /*0480*/  FFMA R11, R11, R11, R10 ;  /* 0x0000000b0b0b7223 */ /* 0x000fc6000000000a */
[----:B-----5:R-:W-:Y:S01]  /*0490*/  FADD R0, R5, R12 ;  /* 0x0000000c05007221 */ /* 0x020fe20000000000 */
[----:B------:R-:W-:-:S03]  /*04a0*/  FFMA R12, R12, R12, R11 ;  /* 0x0000000c0c0c7223 */ /* 0x000fc6000000000b */
[----:B------:R-:W-:Y:S01]  /*04b0*/  FADD R0, R0, R13 ;  /* 0x0000000d00007221 */ /* 0x000fe20000000000 */
[----:B------:R-:W-:-:S03]  /*04c0*/  FFMA R12, R13, R13, R12 ;  /* 0x0000000d0d0c7223 */ /* 0x000fc6000000000c */
[----:B------:R-:W-:Y:S01]  /*04d0*/  FADD R5, R0, R7 ;  /* 0x0000000700057221 */ /* 0x000fe20000000000 */
[----:B------:R-:W-:-:S03]  /*04e0*/  FFMA R7, R7, R7, R12 ;  /* 0x0000000707077223 */ /* 0x000fc6000000000c */
[----:B------:R-:W-:Y:S01]  /*04f0*/  FADD R5, R5, R6 ;  /* 0x0000000605057221 */ /* 0x000fe20000000000 */
[----:B------:R-:W-:-:S04]  /*0500*/  FFMA R7, R6, R6, R7 ;  /* 0x0000000606077223 */ /* 0x000fc80000000007 */
[----:B------:R-:W0:Y:S04]  /*0510*/  SHFL.DOWN PT, R0, R5, 0x10, 0x1f ;  /* 0x0a001f0005007f89 */ /* 0x000e2800000e0000 */
[----:B------:R-:W1:Y:S01]  /*0520*/  SHFL.DOWN PT, R4, R7, 0x10, 0x1f ;  /* 0x0a001f0007047f89 */ /* 0x000e6200000e0000 */
[----:B0-----:R-:W-:Y:S01]  /*0530*/  FADD R0, R5, R0 ;  /* 0x0000000005007221 */ /* 0x001fe20000000000 */
[----:B-1----:R-:W-:-:S04]  /*0540*/  FADD R4, R7, R4 ;  /* 0x0000000407047221 */ /* 0x002fc80000000000 */
[----:B------:R-:W0:Y:S04]  /*0550*/  SHFL.DOWN PT, R9, R0, 0x8, 0x1f ;  /* 0x09001f0000097f89 */ /* 0x000e2800000e0000 */
[----:B------:R-:W1:Y:S01]  /*0560*/  SHFL.DOWN PT, R11, R4, 0x8, 0x1f ;  /* 0x09001f00040b7f89 */ /* 0x000e6200000e0000 */
[----:B0-----:R-:W-:Y:S01]  /*0570*/  FADD R9, R0, R9 ;  /* 0x0000000900097221 */ /* 0x001fe20000000000 */
[----:B-1----:R-:W-:-:S04]  /*0580*/  FADD R11, R4, R11 ;  /* 0x0000000b040b7221 */ /* 0x002fc80000000000 */
[----:B------:R-:W0:Y:S04]  /*0590*/  SHFL.DOWN PT, R6, R9, 0x4, 0x1f ;  /* 0x08801f0009067f89 */ /* 0x000e2800000e0000 */
[----:B------:R-:W1:Y:S01]  /*05a0*/  SHFL.DOWN PT, R8, R11, 0x4, 0x1f ;  /* 0x08801f000b087f89 */ /* 0x000e6200000e0000 */
[----:B0-----:R-:W-:Y:S01]  /*05b0*/  FADD R6, R9, R6 ;  /* 0x0000000609067221 */ /* 0x001fe20000000000 */
[----:B------:R-:W-:Y:S01]  /*05c0*/  @!P0 SHF.R.U32.HI R9, RZ, 0x3, R27 ;  /* 0x00000003ff098819 */ /* 0x000fe2000001161b */
[----:B-1----:R-:W-:-:S03]  /*05d0*/  FADD R8, R11, R8 ;  /* 0x000000080b087221 */ /* 0x002fc60000000000 */
[----:B------:R-:W0:Y:S01]  /*05e0*/  SHFL.DOWN PT, R5, R6, 0x2, 0x1f ;  /* 0x08401f0006057f89 */ /* 0x000e2200000e0000 */
[----:B------:R-:W-:-:S03]  /*05f0*/  @!P0 LOP3.LUT R9, R9, 0x1ffffffc, RZ, 0xc0, !PT ;  /* 0x1ffffffc09098812 */ /* 0x000fc600078ec0ff */
[----:B------:R-:W1:Y:S01]  /*0600*/  SHFL.DOWN PT, R7, R8, 0x2, 0x1f ;  /* 0x08401f0008077f89 */ /* 0x000e6200000e0000 */
[----:B0-----:R-:W-:Y:S01]  /*0610*/  FADD R5, R6, R5 ;  /* 0x0000000506057221 */ /* 0x001fe20000000000 */
[----:B-1----:R-:W-:-:S04]  /*0620*/  FADD R7, R8, R7 ;  /* 0x0000000708077221 */ /* 0x002fc80000000000 */
[----:B------:R-:W0:Y:S04]  /*0630*/  SHFL.DOWN PT, R0, R5, 0x1, 0x1f ;  /* 0x08201f0005007f89 */ /* 0x000e2800000e0000 */
[----:B------:R-:W1:Y:S01]  /*0640*/  SHFL.DOWN PT, R4, R7, 0x1, 0x1f ;  /* 0x08201f0007047f89 */ /* 0x000e6200000e0000 */
[----:B0-----:R-:W-:Y:S01]  /*0650*/  @!P0 FADD R0, R5, R0 ;  /* 0x0000000005008221 */ /* 0x001fe20000000000 */
[----:B-1----:R-:W-:-:S04]  /*0660*/  @!P0 FADD R4, R7, R4 ;  /* 0x0000000407048221 */ /* 0x002fc80000000000 */
[----:B------:R-:W-:Y:S04]  /*0670*/  @!P0 STS [R9+0x18], R0 ;  /* 0x0000180009008388 */ /* 0x000fe80000000800 */
[----:B------:R-:W-:Y:S04]  /*0680*/  @!P0 STS [R9+0x8], R4 ;  /* 0x0000080409008388 */ /* 0x000fe80000000800 */
[----:B------:R-:W-:Y:S06]  /*0690*/  BAR.SYNC 0x0 ;  /* 0x0000000000007b1d */ /* 0x000fec0000000000 */
[----:B------:R-:W0:Y:S01]  /*06a0*/  @!P1 LDS R24, [R27.X4+0x18] ;  /* 0x000018001b189984 */ /* 0x000e220000004800 */
[----:B------:R-:W-:-:S03]  /*06b0*/  ISETP.NE.AND P0, PT, R27, RZ, PT ;  /* 0x000000ff1b00720c */ /* 0x000fc60003f05270 */
[----:B------:R-:W1:Y:S04]  /*06c0*/  @!P1 LDS R25, [R27.X4+0x8] ;  /* 0x000008001b199984 */ /* 0x000e680000004800 */
[----:B0-----:R-:W0:Y:S04]  /*06d0*/  SHFL.DOWN PT, R5, R24, 0x2, 0x1f ;  /* 0x08401f0018057f89 */ /* 0x001e2800000e0000 */
[----:B-1----:R-:W1:Y:S01]  /*06e0*/  SHFL.DOWN PT, R6, R25, 0x2, 0x1f ;  /* 0x08401f0019067f89 */ /* 0x002e6200000e0000 */
[----:B0-----:R-:W-:Y:S01]  /*06f0*/  FADD R5, R24, R5 ;  /* 0x0000000518057221 */ /* 0x001fe20000000000 */
[----:B-1----:R-:W-:-:S04]  /*0700*/  FADD R6, R25, R6 ;  /* 0x0000000619067221 */ /* 0x002fc80000000000 */
[----:B------:R-:W0:Y:S04]  /*0710*/  SHFL.DOWN PT, R8, R5, 0x1, 0x1f ;  /* 0x08201f0005087f89 */ /* 0x000e2800000e0000 */
[----:B------:R-:W1:Y:S01]  /*0720*/  SHFL.DOWN PT, R7, R6, 0x1, 0x1f ;  /* 0x08201f0006077f89 */ /* 0x000e6200000e0000 */
[----:B0-----:R-:W-:Y:S01]  /*0730*/  FADD R8, R5, R8 ;  /* 0x0000000805087221 */ /* 0x001fe20000000000 */
[----:B-1----:R-:W-:-:S04]  /*0740*/  FADD R7, R6, R7 ;  /* 0x0000000706077221 */ /* 0x002fc80000000000 */
[----:B------:R-:W-:Y:S04]  /*0750*/  @!P0 STS [RZ], R8 ;  /* 0x00000008ff008388 */ /* 0x000fe80000000800 */
[----:B------:R-:W-:Y:S04]  /*0760*/  @!P0 STS [0x4], R7 ;  /* 0x00000407ff008388 */ /* 0x000fe80000000800 */
[----:B------:R-:W-:Y:S06]  /*0770*/  BAR.SYNC 0x0 ;  /* 0x0000000000007b1d */ /* 0x000fec0000000000 */
[----:B------:R-:W0:Y:S04]  /*0780*/  @!P0 LDS R0, [RZ] ;  /* 0x00000000ff008984 */ /* 0x000e280000000800 */
[----:B------:R-:W1:Y:S04]  /*0790*/  @!P0 LDS R4, [0x4] ;  /* 0x00000400ff048984 */ /* 0x000e680000000800 */
[----:B0-----:R-:W-:Y:S04]  /*07a0*/  @!P0 STS [0x28], R0 ;  /* 0x00002800ff008388 */ /* 0x001fe80000000800 */
[----:B-1----:R-:W-:Y:S04]  /*07b0*/  @!P0 STS [0x2c], R4 ;  /* 0x00002c04ff008388 */ /* 0x002fe80000000800 */
[----:B------:R-:W-:Y:S06]  /*07c0*/  BAR.SYNC 0x0 ;  /* 0x0000000000007b1d */ /* 0x000fec0000000000 */
[----:B------:R-:W0:Y:S04]  /*07d0*/  LDS.64 R10, [0x28] ;  /* 0x00002800ff0a7984 */ /* 0x000e280000000a00 */
[----:B------:R-:W1:Y:S01]  /*07e0*/  LDS R6, [R27.X4+0x30] ;  /* 0x000030001b067984 */ /* 0x000e620000004800 */
[----:B0-----:R-:W-:-:S04]  /*07f0*/  FMUL R29, R10, 0.00039062500582076609135 ;  /* 0x39cccccd0a1d7820 */ /* 0x001fc80000400000 */
[----:B------:R-:W-:-:S04]  /*0800*/  FMUL R8, R29, R29 ;  /* 0x0000001d1d087220 */ /* 0x000fc80000400000 */
[----:B------:R-:W-:-:S04]  /*0810*/  FFMA R8, R11, 0.00039062500582076609135, -R8 ;  /* 0x39cccccd0b087823 */ /* 0x000fc80000000808 */
[----:B------:R-:W-:Y:S01]  /*0820*/  FADD R0, R8, 9.9999997473787516356e-06 ;  /* 0x3727c5ac08007421 */ /* 0x000fe20000000000 */
[----:B-1----:R-:W-:-:S03]  /*0830*/  FADD R8, -R29, R6 ;  /* 0x000000061d087221 */ /* 0x002fc60000000100 */
[----:B------:R0:W1:Y:S01]  /*0840*/  MUFU.RSQ R5, R0 ;  /* 0x0000000000057308 */ /* 0x0000620000001400 */
[----:B------:R-:W-:-:S04]  /*0850*/  IADD3 R7, R0, -0xd000000, RZ ;  /* 0xf300000000077810 */ /* 0x000fc80007ffe0ff */
[----:B------:R-:W-:-:S13]  /*0860*/  ISETP.GT.U32.AND P0, PT, R7, 0x727fffff, PT ;  /* 0x727fffff0700780c */ /* 0x000fda0003f04070 */
[----:B------:R-:W-:Y:S05]  /*0870*/  @!P0 BRA `(.L_x_0) ;  /* 0x0000003000008947 */ /* 0x000fea0003800000 */
[----:B01----:R-:W-:-:S02]  /*0880*/  MOV R6, 0x8a0 ;  /* 0x000008a000067802 */ /* 0x003fc40000000f00 */
[----:B------:R-:W-:Y:S05]  /*0890*/  CALL.REL.NOINC `($fused_layer_norm_cast1_kernel$__cuda_sm20_sqrt_rn_f32_slowpath) ;  /* 0x00000f3000007944 */ /* 0x000fea0003c00000 */
[----:B------:R-:W-:Y:S05]  /*08a0*/  BRA `(.L_x_1) ;  /* 0x0000004000007947 */ /* 0x000fea0003800000 */
.L_x_0:
[----:B01----:R-:W-:Y:S01]  /*08b0*/  FMUL.FTZ R7, R0, R5 ;  /* 0x0000000500077220 */ /* 0x003fe20000410000 */
[----:B------:R-:W-:-:S03]  /*08c0*/  FMUL.FTZ R5, R5, 0.5 ;  /* 0x3f00000005057820 */ /* 0x000fc60000410000 */
[----:B------:R-:W-:-:S04]  /*08d0*/  FFMA R0, -R7, R7, R0 ;  /* 0x0000000707007223 */ /* 0x000fc80000000100 */
[----:B------:R-:W-:-:S05]  /*08e0*/  FFMA R0, R0, R5, R7 ;  /* 0x0000000500007223 */ /* 0x000fca0000000007 */
.L_x_1:
[----:B------:R-:W-:-:S04]  /*08f0*/  IADD3 R4, R0, 0x1800000, RZ ;  /* 0x0180000000047810 */ /* 0x000fc80007ffe0ff */
[----:B------:R-:W-:-:S04]  /*0900*/  LOP3.LUT R4, R4, 0x7f800000, RZ, 0xc0, !PT ;  /* 0x7f80000004047812 */ /* 0x000fc800078ec0ff */
[----:B------:R-:W-:-:S13]  /*0910*/  ISETP.GT.U32.AND P0, PT, R4, 0x1ffffff, PT ;  /* 0x01ffffff0400780c */ /* 0x000fda0003f04070 */
[----:B------:R-:W-:Y:S05]  /*0920*/  @P0 BRA `(.L_x_2) ;  /* 0x0000003000000947 */ /* 0x000fea0003800000 */
[----:B------:R-:W-:-:S02]  /*0930*/  MOV R9, 0x950 ;  /* 0x0000095000097802 */ /* 0x000fc40000000f00 */
[----:B------:R-:W-:Y:S05]  /*0940*/  CALL.REL.NOINC `($fused_layer_norm_cast1_kernel$__cuda_sm20_rcp_rn_f32_slowpath) ;  /* 0x00000b3000007944 */ /* 0x000fea0003c00000 */
[----:B------:R-:W-:Y:S05]  /*0950*/  BRA `(.L_x_3) ;  /* 0x0000004000007947 */ /* 0x000fea0003800000 */
.L_x_2:
[----:B------:R-:W0:Y:S02]  /*0960*/  MUFU.RCP R15, R0 ;  /* 0x00000000000f7308 */ /* 0x000e240000001000 */
[----:B0-----:R-:W-:-:S04]  /*0970*/  FFMA R4, R15, R0, -1 ;  /* 0xbf8000000f047423 */ /* 0x001fc80000000000 */
[----:B------:R-:W-:-:S04]  /*0980*/  FADD.FTZ R4, -R4, -RZ ;  /* 0x800000ff04047221 */ /* 0x000fc80000010100 */
[----:B------:R-:W-:-:S01]  /*0990*/  FFMA R15, R15, R4, R15 ;  /* 0x000000040f0f7223 */ /* 0x000fc2000000000f */
.L_x_3:
[----:B------:R-:W-:Y:S01]  /*09a0*/  SHF.L.U32 R4, R27, 0x2, RZ ;  /* 0x000000021b047819 */ /* 0x000fe200000006ff */
[----:B------:R-:W1:Y:S01]  /*09b0*/  LDS R30, [R27.X4+0x430] ;  /* 0x000430001b1e7984 */ /* 0x000e620000004800 */
[----:B0-----:R-:W-:Y:S02]  /*09c0*/  SHF.R.U32.HI R0, RZ, 0x1e, R27 ;  /* 0x0000001eff007819 */ /* 0x001fe4000001161b */
[C---:B------:R-:W-:Y:S01]  /*09d0*/  IADD3 R6, P0, R4.reuse, c[0x0][0x170], RZ ;  /* 0x00005c0004067a10 */ /* 0x040fe20007f1e0ff */
[----:B------:R-:W0:Y:S01]  /*09e0*/  LDS R26, [R27.X4+0x230] ;  /* 0x000230001b1a7984 */ /* 0x000e220000004800 */
[----:B------:R-:W-:Y:S02]  /*09f0*/  IADD3 R4, P1, R4, c[0x0][0x178], RZ ;  /* 0x00005e0004047a10 */ /* 0x000fe40007f3e0ff */
[C---:B------:R-:W-:Y:S01]  /*0a00*/  IADD3.X R7, R0.reuse, c[0x0][0x174], RZ, P0, !PT ;  /* 0x00005d0000077a10 */ /* 0x040fe200007fe4ff */
[----:B------:R-:W2:Y:S01]  /*0a10*/  LDS R32, [R27.X4+0x630] ;  /* 0x000630001b207984 */ /* 0x000ea20000004800 */
[----:B------:R-:W-:-:S03]  /*0a20*/  IADD3.X R5, R0, c[0x0][0x17c], RZ, P1, !PT ;  /* 0x00005f0000057a10 */ /* 0x000fc60000ffe4ff */
[----:B------:R-:W3:Y:S04]  /*0a30*/  LDG.E.CONSTANT R28, [R6.64+0x400] ;  /* 0x00040004061c7981 */ /* 0x000ee8000c1e9900 */
[----:B------:R-:W3:Y:S04]  /*0a40*/  LDG.E.CONSTANT R25, [R4.64+0x400] ;  /* 0x0004000404197981 */ /* 0x000ee8000c1e9900 */
[----:B------:R-:W4:Y:S04]  /*0a50*/  LDG.E.CONSTANT R33, [R6.64+0x200] ;  /* 0x0002000406217981 */ /* 0x000f28000c1e9900 */
[----:B------:R-:W4:Y:S04]  /*0a60*/  LDG.E.CONSTANT R37, [R4.64+0x200] ;  /* 0x0002000404257981 */ /* 0x000f28000c1e9900 */
[----:B------:R-:W5:Y:S04]  /*0a70*/  LDG.E.CONSTANT R0, [R6.64+0x600] ;  /* 0x0006000406007981 */ /* 0x000f68000c1e9900 */
        /* <DEDUP_REMOVED lines=16> */
[----:B------:R-:W5:Y:S01]  /*0b80*/  LDG.E.CONSTANT R19, [R4.64+0x1600] ;  /* 0x0016000404137981 */ /* 0x000f62000c1e9900 */
[C---:B-1----:R-:W-:Y:S01]  /*0b90*/  FADD R30, -R29.reuse, R30 ;  /* 0x0000001e1d1e7221 */ /* 0x042fe20000000100 */
[C---:B0-----:R-:W-:Y:S01]  /*0ba0*/  FADD R26, -R29.reuse, R26 ;  /* 0x0000001a1d1a7221 */ /* 0x041fe20000000100 */
[C---:B--2---:R-:W-:Y:S01]  /*0bb0*/  FADD R32, -R29.reuse, R32 ;  /* 0x000000201d207221 */ /* 0x044fe20000000100 */
[----:B------:R-:W0:Y:S01]  /*0bc0*/  LDS R34, [R27.X4+0x1030] ;  /* 0x001030001b227984 */ /* 0x000e220000004800 */
[-C--:B------:R-:W-:Y:S01]  /*0bd0*/  FMUL R30, R30, R15.reuse ;  /* 0x0000000f1e1e7220 */ /* 0x080fe20000400000 */
[-C--:B------:R-:W-:Y:S01]  /*0be0*/  FMUL R26, R26, R15.reuse ;  /* 0x0000000f1a1a7220 */ /* 0x080fe20000400000 */
[----:B------:R-:W-:Y:S01]  /*0bf0*/  FMUL R32, R32, R15 ;  /* 0x0000000f20207220 */ /* 0x000fe20000400000 */
[----:B------:R-:W1:Y:S01]  /*0c00*/  LDS R36, [R27.X4+0x2430] ;  /* 0x002430001b247984 */ /* 0x000e620000004800 */
[----:B0-----:R-:W-:-:S04]  /*0c10*/  FADD R34, -R29, R34 ;  /* 0x000000221d227221 */ /* 0x001fc80000000100 */
[-C--:B------:R-:W-:Y:S01]  /*0c20*/  FMUL R34, R34, R15.reuse ;  /* 0x0000000f22227220 */ /* 0x080fe20000400000 */
[----:B-1----:R-:W-:Y:S01]  /*0c30*/  FADD R36, -R29, R36 ;  /* 0x000000241d247221 */ /* 0x002fe20000000100 */
[----:B------:R-:W-:-:S03]  /*0c40*/  FMUL R8, R8, R15 ;  /* 0x0000000f08087220 */ /* 0x000fc60000400000 */
[----:B------:R-:W-:Y:S01]  /*0c50*/  FMUL R36, R36, R15 ;  /* 0x0000000f24247220 */ /* 0x000fe20000400000 */
[----:B---3--:R-:W-:Y:S02]  /*0c60*/  FFMA R25, R30, R28, R25 ;  /* 0x0000001c1e197223 */ /* 0x008fe40000000019 */
[----:B------:R-:W0:Y:S04]  /*0c70*/  LDS R28, [R27.X4+0xa30] ;  /* 0x000a30001b1c7984 */ /* 0x000e280000004800 */
[----:B------:R-:W1:Y:S01]  /*0c80*/  LDS R30, [R27.X4+0xe30] ;  /* 0x000e30001b1e7984 */ /* 0x000e620000004800 */
[----:B----4-:R-:W-:-:S03]  /*0c90*/  FFMA R33, R26, R33, R37 ;  /* 0x000000211a217223 */ /* 0x010fc60000000025 */
[----:B------:R-:W2:Y:S01]  /*0ca0*/  LDS R26, [R27.X4+0x830] ;  /* 0x000830001b1a7984 */ /* 0x000ea20000004800 */
[----:B-----5:R-:W-:Y:S01]  /*0cb0*/  FFMA R0, R32, R0, R35 ;  /* 0x0000000020007223 */ /* 0x020fe20000000023 */
[----:B------:R-:W-:Y:S02]  /*0cc0*/  FFMA R18, R34, R18, R23 ;  /* 0x0000001222127223 */ /* 0x000fe40000000017 */
[----:B------:R-:W3:Y:S04]  /*0cd0*/  LDS R32, [R27.X4+0xc30] ;  /* 0x000c30001b207984 */ /* 0x000ee80000004800 */
[----:B------:R-:W4:Y:S04]  /*0ce0*/  LDS R34, [R27.X4+0x1230] ;  /* 0x001230001b227984 */ /* 0x000f280000004800 */
[----:B------:R-:W4:Y:S01]  /*0cf0*/  LDS R23, [R27.X4+0x1430] ;  /* 0x001430001b177984 */ /* 0x000f220000004800 */
[----:B0-----:R-:W-:Y:S01]  /*0d00*/  FADD R28, -R29, R28 ;  /* 0x0000001c1d1c7221 */ /* 0x001fe20000000100 */
[----:B------:R-:W-:-:S02]  /*0d10*/  F2FP.PACK_AB R25, RZ, R25 ;  /* 0x00000019ff19723e */ /* 0x000fc400000000ff */
[----:B------:R0:W5:Y:S01]  /*0d20*/  LDG.E.CONSTANT R37, [R4.64+0x2000] ;  /* 0x0020000404257981 */ /* 0x000162000c1e9900 */
[----:B------:R-:W-:Y:S01]  /*0d30*/  FMUL R35, R28, R15 ;  /* 0x0000000f1c237220 */ /* 0x000fe20000400000 */
[C---:B-1----:R-:W-:Y:S02]  /*0d40*/  FADD R30, -R29.reuse, R30 ;  /* 0x0000001e1d1e7221 */ /* 0x042fe40000000100 */
[----:B------:R-:W1:Y:S01]  /*0d50*/  LDS R28, [R27.X4+0x1e30] ;  /* 0x001e30001b1c7984 */ /* 0x000e620000004800 */
[----:B--2---:R-:W-:Y:S01]  /*0d60*/  FADD R26, -R29, R26 ;  /* 0x0000001a1d1a7221 */ /* 0x004fe20000000100 */
[----:B------:R-:W-:Y:S01]  /*0d70*/  FFMA R12, R35, R11, R12 ;  /* 0x0000000b230c7223 */ /* 0x000fe2000000000c */
[-C--:B------:R-:W-:Y:S02]  /*0d80*/  FMUL R30, R30, R15.reuse ;  /* 0x0000000f1e1e7220 */ /* 0x080fe40000400000 */
[----:B------:R-:W-:Y:S01]  /*0d90*/  FMUL R26, R26, R15 ;  /* 0x0000000f1a1a7220 */ /* 0x000fe20000400000 */
[----:B------:R-:W-:Y:S01]  /*0da0*/  IADD3 R11, P0, R2, R27, RZ ;  /* 0x0000001b020b7210 */ /* 0x000fe20007f1e0ff */
[----:B------:R-:W-:Y:S01]  /*0db0*/  FFMA R20, R30, R20, R31 ;  /* 0x000000141e147223 */ /* 0x000fe2000000001f */
[----:B------:R-:W-:Y:S01]  /*0dc0*/  LDS R2, [R27.X4+0x2630] ;  /* 0x002630001b027984 */ /* 0x000fe20000004800 */
[----:B------:R-:W-:-:S03]  /*0dd0*/  FFMA R9, R26, R24, R9 ;  /* 0x000000181a097223 */ /* 0x000fc60000000009 */
[----:B------:R-:W2:Y:S04]  /*0de0*/  LDS R26, [R27.X4+0x1830] ;  /* 0x001830001b1a7984 */ /* 0x000ea80000004800 */
[----:B------:R-:W0:Y:S04]  /*0df0*/  LDS R30, [R27.X4+0x1c30] ;  /* 0x001c30001b1e7984 */ /* 0x000e280000004800 */
[----:B------:R-:W0:Y:S01]  /*0e00*/  LDS R24, [R27.X4+0x2230] ;  /* 0x002230001b187984 */ /* 0x000e220000004800 */
[----:B---3--:R-:W-:-:S04]  /*0e10*/  FADD R32, -R29, R32 ;  /* 0x000000201d207221 */ /* 0x008fc80000000100 */
[----:B------:R-:W-:Y:S02]  /*0e20*/  FMUL R35, R32, R15 ;  /* 0x0000000f20237220 */ /* 0x000fe40000400000 */
[----:B------:R-:W3:Y:S02]  /*0e30*/  LDS R32, [R27.X4+0x2030] ;  /* 0x002030001b207984 */ /* 0x000ee40000004800 */
[----:B------:R-:W-:Y:S02]  /*0e40*/  FFMA R21, R35, R21, R22 ;  /* 0x0000001523157223 */ /* 0x000fe40000000016 */
[----:B------:R-:W3:Y:S04]  /*0e50*/  LDS R35, [R27.X4+0x1630] ;  /* 0x001630001b237984 */ /* 0x000ee80000004800 */
[----:B------:R1:W3:Y:S01]  /*0e60*/  LDS R22, [R27.X4+0x1a30] ;  /* 0x001a30001b167984 */ /* 0x0002e20000004800 */
[C---:B----4-:R-:W-:Y:S01]  /*0e70*/  FADD R31, -R29.reuse, R34 ;  /* 0x000000221d1f7221 */ /* 0x050fe20000000100 */
[C---:B------:R-:W-:Y:S01]  /*0e80*/  FADD R23, -R29.reuse, R23 ;  /* 0x000000171d177221 */ /* 0x040fe20000000100 */
[----:B-1----:R-:W-:Y:S01]  /*0e90*/  FADD R28, -R29, R28 ;  /* 0x0000001c1d1c7221 */ /* 0x002fe20000000100 */
[----:B------:R-:W-:-:S02]  /*0ea0*/  IADD3.X R3, RZ, R3, RZ, P0, !PT ;  /* 0x00000003ff037210 */ /* 0x000fc400007fe4ff */
[----:B------:R-:W-:Y:S01]  /*0eb0*/  FMUL R23, R23, R15 ;  /* 0x0000000f17177220 */ /* 0x000fe20000400000 */
[----:B------:R-:W-:Y:S01]  /*0ec0*/  F2FP.PACK_AB R27, RZ, R33 ;  /* 0x00000021ff1b723e */ /* 0x000fe200000000ff */
[C---:B--2---:R-:W-:Y:S01]  /*0ed0*/  FADD R26, -R29.reuse, R26 ;  /* 0x0000001a1d1a7221 */ /* 0x044fe20000000100 */
[C---:B0-----:R-:W-:Y:S01]  /*0ee0*/  FADD R30, -R29.reuse, R30 ;  /* 0x0000001e1d1e7221 */ /* 0x041fe20000000100 */
[----:B------:R-:W-:Y:S01]  /*0ef0*/  FADD R24, -R29, R24 ;  /* 0x000000181d187221 */ /* 0x000fe20000000100 */
[----:B------:R-:W-:Y:S01]  /*0f00*/  PRMT R33, R25, 0x7610, R33 ;  /* 0x0000761019217816 */ /* 0x000fe20000000021 */
[----:B------:R-:W-:Y:S01]  /*0f10*/  FMUL R31, R31, R15 ;  /* 0x0000000f1f1f7220 */ /* 0x000fe20000400000 */
[----:B------:R-:W-:Y:S01]  /*0f20*/  FFMA R10, R23, R13, R10 ;  /* 0x0000000d170a7223 */ /* 0x000fe2000000000a */
[C---:B---3--:R-:W-:Y:S01]  /*0f30*/  FADD R32, -R29.reuse, R32 ;  /* 0x000000201d207221 */ /* 0x048fe20000000100 */
[C---:B------:R-:W-:Y:S01]  /*0f40*/  FADD R34, -R29.reuse, R35 ;  /* 0x000000231d227221 */ /* 0x040fe20000000100 */
[C---:B------:R-:W-:Y:S01]  /*0f50*/  FADD R22, -R29.reuse, R22 ;  /* 0x000000161d167221 */ /* 0x040fe20000000100 */
[----:B------:R-:W-:Y:S01]  /*0f60*/  FADD R29, -R29, R2 ;  /* 0x000000021d1d7221 */ /* 0x000fe20000000100 */
[----:B------:R-:W-:-:S02]  /*0f70*/  LEA R2, P0, R11, c[0x0][0x160], 0x1 ;  /* 0x000058000b027a11 */ /* 0x000fc400078008ff */
[----:B------:R-:W-:Y:S02]  /*0f80*/  F2FP.PACK_AB R13, RZ, R0 ;  /* 0x00000000ff0d723e */ /* 0x000fe400000000ff */
[----:B------:R-:W-:Y:S02]  /*0f90*/  LEA.HI.X R3, R11, c[0x0][0x164], R3, 0x1, P0 ;  /* 0x000059000b037a11 */ /* 0x000fe400000f0c03 */
[----:B------:R-:W-:Y:S02]  /*0fa0*/  F2FP.PACK_AB R23, RZ, R9 ;  /* 0x00000009ff17723e */ /* 0x000fe400000000ff */
[----:B------:R-:W-:Y:S01]  /*0fb0*/  F2FP.PACK_AB R25, RZ, R12 ;  /* 0x0000000cff19723e */ /* 0x000fe200000000ff */
[----:B------:R0:W-:Y:S01]  /*0fc0*/  STG.E.U16 [R2.64+0x200], R33 ;  /* 0x0002002102007986 */ /* 0x0001e2000c101504 */
[----:B------:R-:W-:Y:S01]  /*0fd0*/  FFMA R14, R31, R14, R17 ;  /* 0x0000000e1f0e7223 */ /* 0x000fe20000000011 */
[----:B------:R-:W-:Y:S01]  /*0fe0*/  PRMT R11, R27, 0x7610, R11 ;  /* 0x000076101b0b7816 */ /* 0x000fe2000000000b */
[-C--:B------:R-:W-:Y:S01]  /*0ff0*/  FMUL R34, R34, R15.reuse ;  /* 0x0000000f22227220 */ /* 0x080fe20000400000 */
[----:B------:R-:W-:Y:S01]  /*1000*/  PRMT R31, R13, 0x7610, R31 ;  /* 0x000076100d1f7816 */ /* 0x000fe2000000001f */
[-C--:B------:R-:W-:Y:S01]  /*1010*/  FMUL R26, R26, R15.reuse ;  /* 0x0000000f1a1a7220 */ /* 0x080fe20000400000 */
[----:B------:R-:W-:Y:S01]  /*1020*/  PRMT R35, R25, 0x7610, R35 ;  /* 0x0000761019237816 */ /* 0x000fe20000000023 */
[----:B------:R-:W-:Y:S01]  /*1030*/  FMUL R22, R22, R15 ;  /* 0x0000000f16167220 */ /* 0x000fe20000400000 */
[----:B------:R-:W-:Y:S01]  /*1040*/  F2FP.PACK_AB R27, RZ, R21 ;  /* 0x00000015ff1b723e */ /* 0x000fe200000000ff */
[-C--:B------:R-:W-:Y:S01]  /*1050*/  FMUL R30, R30, R15.reuse ;  /* 0x0000000f1e1e7220 */ /* 0x080fe20000400000 */
[-C--:B------:R-:W-:Y:S01]  /*1060*/  FMUL R28, R28, R15.reuse ;  /* 0x0000000f1c1c7220 */ /* 0x080fe20000400000 */
[-C--:B------:R-:W-:Y:S01]  /*1070*/  FMUL R32, R32, R15.reuse ;  /* 0x0000000f20207220 */ /* 0x080fe20000400000 */
[----:B0-----:R-:W-:Y:S01]  /*1080*/  PRMT R33, R23, 0x7610, R33 ;  /* 0x0000761017217816 */ /* 0x001fe20000000021 */
[----:B------:R0:W-:Y:S01]  /*1090*/  STG.E.U16 [R2.64+0x100], R11 ;  /* 0x0001000b02007986 */ /* 0x0001e2000c101504 */
[-C--:B------:R-:W-:Y:S01]  /*10a0*/  FMUL R24, R24, R15.reuse ;  /* 0x0000000f18187220 */ /* 0x080fe20000400000 */
[----:B------:R-:W-:Y:S01]  /*10b0*/  FMUL R29, R29, R15 ;  /* 0x0000000f1d1d7220 */ /* 0x000fe20000400000 */
[----:B------:R-:W-:Y:S01]  /*10c0*/  FFMA R16, R34, R16, R19 ;  /* 0x0000001022107223 */ /* 0x000fe20000000013 */
[----:B------:R-:W-:Y:S04]  /*10d0*/  STG.E.U16 [R2.64+0x300], R31 ;  /* 0x0003001f02007986 */ /* 0x000fe8000c101504 */
[----:B------:R-:W-:Y:S04]  /*10e0*/  STG.E.U16 [R2.64+0x400], R33 ;  /* 0x0004002102007986 */ /* 0x000fe8000c101504 */
[----:B------:R1:W-:Y:S04]  /*10f0*/  STG.E.U16 [R2.64+0x500], R35 ;  /* 0x0005002302007986 */ /* 0x0003e8000c101504 */
[----:B------:R2:W3:Y:S04]  /*1100*/  LDG.E.CONSTANT R21, [R4.64+0x1800] ;  /* 0x0018000404157981 */ /* 0x0004e8000c1e9900 */
[----:B0-----:R2:W4:Y:S04]  /*1110*/  LDG.E.CONSTANT R11, [R4.64+0x1a00] ;  /* 0x001a0004040b7981 */ /* 0x001528000c1e9900 */
[----:B------:R2:W3:Y:S04]  /*1120*/  LDG.E.CONSTANT R9, [R4.64+0x1c00] ;  /* 0x001c000404097981 */ /* 0x0004e8000c1e9900 */
[----:B------:R2:W3:Y:S04]  /*1130*/  LDG.E.CONSTANT R13, [R4.64+0x1e00] ;  /* 0x001e0004040d7981 */ /* 0x0004e8000c1e9900 */
[----:B------:R0:W-:Y:S04]  /*1140*/  STG.E.U16 [R2.64+0x600], R27 ;  /* 0x0006001b02007986 */ /* 0x0001e8000c101504 */
[----:B-1----:R2:W3:Y:S04]  /*1150*/  LDG.E.CONSTANT R35, [R4.64+0x2200] ;  /* 0x0022000404237981 */ /* 0x0024e8000c1e9900 */
[----:B------:R2:W3:Y:S04]  /*1160*/  LDG.E.CONSTANT R33, [R4.64+0x2400] ;  /* 0x0024000404217981 */ /* 0x0004e8000c1e9900 */
[----:B------:R2:W3:Y:S04]  /*1170*/  LDG.E.CONSTANT R31, [R4.64] ;  /* 0x00000004041f7981 */ /* 0x0004e8000c1e9900 */
[----:B------:R-:W3:Y:S04]  /*1180*/  LDG.E.CONSTANT R17, [R6.64+0x1800] ;  /* 0x0018000406117981 */ /* 0x000ee8000c1e9900 */
[----:B------:R-:W4:Y:S04]  /*1190*/  LDG.E.CONSTANT R15, [R6.64+0x1a00] ;  /* 0x001a0004060f7981 */ /* 0x000f28000c1e9900 */
[----:B------:R-:W5:Y:S04]  /*11a0*/  LDG.E.CONSTANT R12, [R6.64+0x1c00] ;  /* 0x001c0004060c7981 */ /* 0x000f68000c1e9900 */
[----:B------:R-:W5:Y:S04]  /*11b0*/  LDG.E.CONSTANT R0, [R6.64+0x1e00] ;  /* 0x001e000406007981 */ /* 0x000f68000c1e9900 */
[----:B0-----:R-:W5:Y:S04]  /*11c0*/  LDG.E.CONSTANT R27, [R6.64+0x2000] ;  /* 0x00200004061b7981 */ /* 0x001f68000c1e9900 */
[----:B------:R-:W5:Y:S04]  /*11d0*/  LDG.E.CONSTANT R25, [R6.64+0x2200] ;  /* 0x0022000406197981 */ /* 0x000f68000c1e9900 */
[----:B------:R-:W5:Y:S04]  /*11e0*/  LDG.E.CONSTANT R23, [R6.64+0x2400] ;  /* 0x0024000406177981 */ /* 0x000f68000c1e9900 */
[----:B------:R-:W5:Y:S04]  /*11f0*/  LDG.E.CONSTANT R19, [R6.64] ;  /* 0x0000000406137981 */ /* 0x000f68000c1e9900 */
[----:B------:R-:W5:Y:S04]  /*1200*/  LDG.E.CONSTANT R34, [R6.64+0x2600] ;  /* 0x0026000406227981 */ /* 0x000f68000c1e9900 */
[----:B--2---:R-:W2:Y:S01]  /*1210*/  LDG.E.CONSTANT R4, [R4.64+0x2600] ;  /* 0x0026000404047981 */ /* 0x004ea2000c1e9900 */
[----:B------:R-:W-:-:S02]  /*1220*/  F2FP.PACK_AB R20, RZ, R20 ;  /* 0x00000014ff14723e */ /* 0x000fc400000000ff */
[----:B------:R-:W-:Y:S02]  /*1230*/  F2FP.PACK_AB R18, RZ, R18 ;  /* 0x00000012ff12723e */ /* 0x000fe400000000ff */
[----:B------:R-:W-:Y:S02]  /*1240*/  F2FP.PACK_AB R14, RZ, R14 ;  /* 0x0000000eff0e723e */ /* 0x000fe400000000ff */
[----:B------:R-:W-:Y:S02]  /*1250*/  F2FP.PACK_AB R10, RZ, R10 ;  /* 0x0000000aff0a723e */ /* 0x000fe400000000ff */
[----:B------:R-:W-:Y:S01]  /*1260*/  F2FP.PACK_AB R16, RZ, R16 ;  /* 0x00000010ff10723e */ /* 0x000fe200000000ff */
[----:B------:R-:W-:Y:S04]  /*1270*/  STG.E.U16 [R2.64+0x700], R20 ;  /* 0x0007001402007986 */ /* 0x000fe8000c101504 */
[----:B------:R-:W-:Y:S04]  /*1280*/  STG.E.U16 [R2.64+0x800], R18 ;  /* 0x0008001202007986 */ /* 0x000fe8000c101504 */
[----:B------:R-:W-:Y:S04]  /*1290*/  STG.E.U16 [R2.64+0x900], R14 ;  /* 0x0009000e02007986 */ /* 0x000fe8000c101504 */
[----:B------:R-:W-:Y:S04]  /*12a0*/  STG.E.U16 [R2.64+0xa00], R10 ;  /* 0x000a000a02007986 */ /* 0x000fe8000c101504 */
[----:B------:R-:W-:Y:S01]  /*12b0*/  STG.E.U16 [R2.64+0xb00], R16 ;  /* 0x000b001002007986 */ /* 0x000fe2000c101504 */
[----:B---3--:R-:W-:Y:S01]  /*12c0*/  FFMA R17, R26, R17, R21 ;  /* 0x000000111a117223 */ /* 0x008fe20000000015 */
[----:B----4-:R-:W-:Y:S01]  /*12d0*/  FFMA R11, R22, R15, R11 ;  /* 0x0000000f160b7223 */ /* 0x010fe2000000000b */
[----:B-----5:R-:W-:Y:S01]  /*12e0*/  FFMA R9, R30, R12, R9 ;  /* 0x0000000c1e097223 */ /* 0x020fe20000000009 */
[----:B------:R-:W-:Y:S01]  /*12f0*/  FFMA R0, R28, R0, R13 ;  /* 0x000000001c007223 */ /* 0x000fe2000000000d */
[----:B------:R-:W-:Y:S01]  /*1300*/  FFMA R27, R32, R27, R37 ;  /* 0x0000001b201b7223 */ /* 0x000fe20000000025 */
[----:B------:R-:W-:Y:S01]  /*1310*/  FFMA R24, R24, R25, R35 ;  /* 0x0000001918187223 */ /* 0x000fe20000000023 */
[----:B------:R-:W-:Y:S01]  /*1320*/  FFMA R23, R36, R23, R33 ;  /* 0x0000001724177223 */ /* 0x000fe20000000021 */
[----:B------:R-:W-:Y:S01]  /*1330*/  FFMA R8, R8, R19, R31 ;  /* 0x0000001308087223 */ /* 0x000fe2000000001f */
[----:B------:R-:W-:-:S02]  /*1340*/  F2FP.PACK_AB R17, RZ, R17 ;  /* 0x00000011ff11723e */ /* 0x000fc400000000ff */
[----:B------:R-:W-:Y:S01]  /*1350*/  F2FP.PACK_AB R11, RZ, R11 ;  /* 0x0000000bff0b723e */ /* 0x000fe200000000ff */
[----:B--2---:R-:W-:Y:S01]  /*1360*/  FFMA R4, R29, R34, R4 ;  /* 0x000000221d047223 */ /* 0x004fe20000000004 */
[----:B------:R-:W-:Y:S02]  /*1370*/  F2FP.PACK_AB R9, RZ, R9 ;  /* 0x00000009ff09723e */ /* 0x000fe400000000ff */
[----:B------:R-:W-:Y:S02]  /*1380*/  F2FP.PACK_AB R0, RZ, R0 ;  /* 0x00000000ff00723e */ /* 0x000fe400000000ff */
[----:B------:R-:W-:Y:S02]  /*1390*/  F2FP.PACK_AB R27, RZ, R27 ;  /* 0x0000001bff1b723e */ /* 0x000fe400000000ff */
[----:B------:R-:W-:Y:S02]  /*13a0*/  F2FP.PACK_AB R24, RZ, R24 ;  /* 0x00000018ff18723e */ /* 0x000fe400000000ff */
[----:B------:R-:W-:-:S02]  /*13b0*/  F2FP.PACK_AB R23, RZ, R23 ;  /* 0x00000017ff17723e */ /* 0x000fc400000000ff */
[----:B------:R-:W-:Y:S02]  /*13c0*/  F2FP.PACK_AB R8, RZ, R8 ;  /* 0x00000008ff08723e */ /* 0x000fe400000000ff */
[----:B------:R-:W-:Y:S01]  /*13d0*/  F2FP.PACK_AB R4, RZ, R4 ;  /* 0x00000004ff04723e */ /* 0x000fe200000000ff */
[----:B------:R-:W-:Y:S04]  /*13e0*/  STG.E.U16 [R2.64+0xc00], R17 ;  /* 0x000c001102007986 */ /* 0x000fe8000c101504 */
[----:B------:R-:W-:Y:S04]  /*13f0*/  STG.E.U16 [R2.64+0xd00], R11 ;  /* 0x000d000b02007986 */ /* 0x000fe8000c101504 */
[----:B------:R-:W-:Y:S04]  /*1400*/  STG.E.U16 [R2.64+0xe00], R9 ;  /* 0x000e000902007986 */ /* 0x000fe8000c101504 */
[----:B------:R-:W-:Y:S04]  /*1410*/  STG.E.U16 [R2.64+0xf00], R0 ;  /* 0x000f000002007986 */ /* 0x000fe8000c101504 */
[----:B------:R-:W-:Y:S04]  /*1420*/  STG.E.U16 [R2.64+0x1000], R27 ;  /* 0x0010001b02007986 */ /* 0x000fe8000c101504 */
[----:B------:R-:W-:Y:S04]  /*1430*/  STG.E.U16 [R2.64+0x1100], R24 ;  /* 0x0011001802007986 */ /* 0x000fe8000c101504 */
[----:B------:R-:W-:Y:S04]  /*1440*/  STG.E.U16 [R2.64+0x1200], R23 ;  /* 0x0012001702007986 */ /* 0x000fe8000c101504 */
[----:B------:R-:W-:Y:S04]  /*1450*/  STG.E.U16 [R2.64], R8 ;  /* 0x0000000802007986 */ /* 0x000fe8000c101504 */
[----:B------:R-:W-:Y:S01]  /*1460*/  STG.E.U16 [R2.64+0x1300], R4 ;  /* 0x0013000402007986 */ /* 0x000fe2000c101504 */
[----:B------:R-:W-:Y:S05]  /*1470*/  EXIT ;  /* 0x000000000000794d */ /* 0x000fea0003800000 */
        .weak           $fused_layer_norm_cast1_kernel$__cuda_sm20_rcp_rn_f32_slowpath
        .type           $fused_layer_norm_cast1_kernel$__cuda_sm20_rcp_rn_f32_slowpath,@function
        .size           $fused_layer_norm_cast1_kernel$__cuda_sm20_rcp_rn_f32_slowpath,($fused_layer_norm_cast1_kernel$__cuda_sm20_sqrt_rn_f32_slowpath - $fused_layer_norm_cast1_kernel$__cuda_sm20_rcp_rn_f32_slowpath)
$fused_layer_norm_cast1_kernel$__cuda_sm20_rcp_rn_f32_slowpath:
[----:B------:R-:W-:-:S04]  /*1480*/  SHF.L.U32 R4, R0, 0x1, RZ ;  /* 0x0000000100047819 */ /* 0x000fc800000006ff */
[----:B------:R-:W-:-:S04]  /*1490*/  SHF.R.U32.HI R11, RZ, 0x18, R4 ;  /* 0x00000018ff0b7819 */ /* 0x000fc80000011604 */
[----:B------:R-:W-:-:S13]  /*14a0*/  ISETP.NE.U32.AND P0, PT, R11, RZ, PT ;  /* 0x000000ff0b00720c */ /* 0x000fda0003f05070 */
[----:B------:R-:W-:Y:S05]  /*14b0*/  @P0 BRA `(.L_x_4) ;  /* 0x000000b000000947 */ /* 0x000fea0003800000 */
[----:B------:R-:W-:-:S04]  /*14c0*/  SHF.L.U32 R4, R0, 0x1, RZ ;  /* 0x0000000100047819 */ /* 0x000fc800000006ff */
[----:B------:R-:W-:-:S13]  /*14d0*/  ISETP.NE.AND P0, PT, R4, RZ, PT ;  /* 0x000000ff0400720c */ /* 0x000fda0003f05270 */
[----:B------:R0:W1:Y:S01]  /*14e0*/  @!P0 MUFU.RCP R4, R0 ;  /* 0x0000000000048308 */ /* 0x0000620000001000 */
[----:B------:R-:W-:Y:S05]  /*14f0*/  @!P0 BRA `(.L_x_5) ;  /* 0x0000029000008947 */ /* 0x000fea0003800000 */
[----:B------:R-:W-:-:S04]  /*1500*/  FFMA R5, R0, 1.84467440737095516160e+19, RZ ;  /* 0x5f80000000057823 */ /* 0x000fc800000000ff */
[----:B0-----:R-:W0:Y:S02]  /*1510*/  MUFU.RCP R0, R5 ;  /* 0x0000000500007308 */ /* 0x001e240000001000 */
[----:B01----:R-:W-:-:S04]  /*1520*/  FFMA R4, R5, R0, -1 ;  /* 0xbf80000005047423 */ /* 0x003fc80000000000 */
[----:B------:R-:W-:-:S04]  /*1530*/  FADD.FTZ R7, -R4, -RZ ;  /* 0x800000ff04077221 */ /* 0x000fc80000010100 */
[----:B------:R-:W-:-:S04]  /*1540*/  FFMA R0, R0, R7, R0 ;  /* 0x0000000700007223 */ /* 0x000fc80000000000 */
[----:B------:R-:W-:Y:S01]  /*1550*/  FFMA R4, R0, 1.84467440737095516160e+19, RZ ;  /* 0x5f80000000047823 */ /* 0x000fe200000000ff */
[----:B------:R-:W-:Y:S05]  /*1560*/  BRA `(.L_x_5) ;  /* 0x0000022000007947 */ /* 0x000fea0003800000 */
.L_x_4:
[----:B------:R-:W-:-:S04]  /*1570*/  IADD3 R13, R11, -0xfd, RZ ;  /* 0xffffff030b0d7810 */ /* 0x000fc80007ffe0ff */
[----:B------:R-:W-:-:S13]  /*1580*/  ISETP.GT.U32.AND P0, PT, R13, 0x1, PT ;  /* 0x000000010d00780c */ /* 0x000fda0003f04070 */
[----:B------:R-:W-:Y:S05]  /*1590*/  @P0 BRA `(.L_x_6) ;  /* 0x000001e000000947 */ /* 0x000fea0003800000 */
[----:B------:R-:W-:Y:S02]  /*15a0*/  LOP3.LUT R12, R0, 0x7fffff, RZ, 0xc0, !PT ;  /* 0x007fffff000c7812 */ /* 0x000fe400078ec0ff */
[----:B------:R-:W-:Y:S02]  /*15b0*/  MOV R10, 0x3 ;  /* 0x00000003000a7802 */ /* 0x000fe40000000f00 */
[----:B------:R-:W-:Y:S02]  /*15c0*/  LOP3.LUT R4, R12, 0x3f800000, RZ, 0xfc, !PT ;  /* 0x3f8000000c047812 */ /* 0x000fe400078efcff */
[----:B------:R-:W-:Y:S02]  /*15d0*/  SHF.L.U32 R10, R10, R13, RZ ;  /* 0x0000000d0a0a7219 */ /* 0x000fe400000006ff */
[----:B------:R-:W0:Y:S02]  /*15e0*/  MUFU.RCP R5, R4 ;  /* 0x0000000400057308 */ /* 0x000e240000001000 */
[----:B0-----:R-:W-:-:S04]  /*15f0*/  FFMA R6, R4, R5, -1 ;  /* 0xbf80000004067423 */ /* 0x001fc80000000005 */
[----:B------:R-:W-:-:S04]  /*1600*/  FADD.FTZ R6, -R6, -RZ ;  /* 0x800000ff06067221 */ /* 0x000fc80000010100 */
[CCC-:B------:R-:W-:Y:S01]  /*1610*/  FFMA.RM R7, R5.reuse, R6.reuse, R5.reuse ;  /* 0x0000000605077223 */ /* 0x1c0fe20000004005 */
[----:B------:R-:W-:-:S04]  /*1620*/  FFMA.RP R6, R5, R6, R5 ;  /* 0x0000000605067223 */ /* 0x000fc80000008005 */
[C---:B------:R-:W-:Y:S02]  /*1630*/  LOP3.LUT R5, R7.reuse, 0x7fffff, RZ, 0xc0, !PT ;  /* 0x007fffff07057812 */ /* 0x040fe400078ec0ff */
[----:B------:R-:W-:Y:S02]  /*1640*/  FSETP.NEU.FTZ.AND P0, PT, R7, R6, PT ;  /* 0x000000060700720b */ /* 0x000fe40003f1d000 */
[----:B------:R-:W-:Y:S02]  /*1650*/  LOP3.LUT R5, R5, 0x800000, RZ, 0xfc, !PT ;  /* 0x0080000005057812 */ /* 0x000fe400078efcff */
[----:B------:R-:W-:Y:S02]  /*1660*/  SEL R6, RZ, 0xffffffff, !P0 ;  /* 0xffffffffff067807 */ /* 0x000fe40004000000 */
[----:B------:R-:W-:Y:S02]  /*1670*/  LOP3.LUT R10, R10, R5, RZ, 0xc0, !PT ;  /* 0x000000050a0a7212 */ /* 0x000fe400078ec0ff */
[----:B------:R-:W-:-:S02]  /*1680*/  IADD3 R6, -R6, RZ, RZ ;  /* 0x000000ff06067210 */ /* 0x000fc40007ffe1ff */
[-C--:B------:R-:W-:Y:S02]  /*1690*/  SHF.R.U32.HI R10, RZ, R13.reuse, R10 ;  /* 0x0000000dff0a7219 */ /* 0x080fe4000001160a */
[----:B------:R-:W-:Y:S02]  /*16a0*/  LOP3.LUT P1, RZ, R6, R13, R5, 0xf8, !PT ;  /* 0x0000000d06ff7212 */ /* 0x000fe4000782f805 */
[C---:B------:R-:W-:Y:S02]  /*16b0*/  LOP3.LUT P0, RZ, R10.reuse, 0x1, RZ, 0xc0, !PT ;  /* 0x000000010aff7812 */ /* 0x040fe4000780c0ff */
[----:B------:R-:W-:-:S04]  /*16c0*/  LOP3.LUT P2, RZ, R10, 0x2, RZ, 0xc0, !PT ;  /* 0x000000020aff7812 */ /* 0x000fc8000784c0ff */
[----:B------:R-:W-:Y:S02]  /*16d0*/  PLOP3.LUT P0, PT, P0, P1, P2, 0xe0, 0x0 ;  /* 0x000000000000781c */ /* 0x000fe40000703c20 */
[----:B------:R-:W-:Y:S02]  /*16e0*/  ISETP.NE.U32.AND P1, PT, R12, RZ, PT ;  /* 0x000000ff0c00720c */ /* 0x000fe40003f25070 */
[----:B------:R-:W-:-:S04]  /*16f0*/  SEL R4, RZ, 0x1, !P0 ;  /* 0x00000001ff047807 */ /* 0x000fc80004000000 */
[----:B------:R-:W-:-:S04]  /*1700*/  IADD3 R4, -R4, RZ, RZ ;  /* 0x000000ff04047210 */ /* 0x000fc80007ffe1ff */
[----:B------:R-:W-:Y:S02]  /*1710*/  ISETP.GE.AND P0, PT, R4, RZ, PT ;  /* 0x000000ff0400720c */ /* 0x000fe40003f06270 */
[----:B------:R-:W-:-:S04]  /*1720*/  IADD3 R4, R11, -0xfc, RZ ;  /* 0xffffff040b047810 */ /* 0x000fc80007ffe0ff */
[----:B------:R-:W-:-:S07]  /*1730*/  SHF.R.U32.HI R5, RZ, R4, R5 ;  /* 0x00000004ff057219 */ /* 0x000fce0000011605 */
[----:B------:R-:W-:-:S04]  /*1740*/  @!P0 IADD3 R5, R5, 0x1, RZ ;  /* 0x0000000105058810 */ /* 0x000fc80007ffe0ff */
[----:B------:R-:W-:-:S04]  /*1750*/  @!P1 SHF.L.U32 R5, R5, 0x1, RZ ;  /* 0x0000000105059819 */ /* 0x000fc800000006ff */
[----:B------:R-:W-:Y:S01]  /*1760*/  LOP3.LUT R4, R5, 0x80000000, R0, 0xf8, !PT ;  /* 0x8000000005047812 */ /* 0x000fe200078ef800 */
[----:B------:R-:W-:Y:S05]  /*1770*/  BRA `(.L_x_5) ;  /* 0x0000001000007947 */ /* 0x000fea0003800000 */
.L_x_6:
[----:B------:R0:W1:Y:S02]  /*1780*/  MUFU.RCP R4, R0 ;  /* 0x0000000000047308 */ /* 0x0000640000001000 */
.L_x_5:
[----:B-1----:R-:W-:Y:S02]  /*1790*/  MOV R15, R4 ;  /* 0x00000004000f7202 */ /* 0x002fe40000000f00 */
[----:B------:R-:W-:Y:S02]  /*17a0*/  MOV R4, R9 ;  /* 0x0000000900047202 */ /* 0x000fe40000000f00 */
[----:B------:R-:W-:-:S04]  /*17b0*/  MOV R5, 0x0 ;  /* 0x0000000000057802 */ /* 0x000fc80000000f00 */
[----:B------:R-:W-:Y:S05]  /*17c0*/  RET.REL.NODEC R4 `(fused_layer_norm_cast1_kernel) ;  /* 0xffffe83004007950 */ /* 0x000fea0003c3ffff */
        .weak           $fused_layer_norm_cast1_kernel$__cuda_sm20_sqrt_rn_f32_slowpath
        .type           $fused_layer_norm_cast1_kernel$__cuda_sm20_sqrt_rn_f32_slowpath,@function
        .size           $fused_layer_norm_cast1_kernel$__cuda_sm20_sqrt_rn_f32_slowpath,(.L_x_10 - $fused_layer_norm_cast1_kernel$__cuda_sm20_sqrt_rn_f32_slowpath)
$fused_layer_norm_cast1_kernel$__cuda_sm20_sqrt_rn_f32_slowpath:
[----:B------:R-:W-:-:S13]  /*17d0*/  LOP3.LUT P0, RZ, R0, 0x7fffffff, RZ, 0xc0, !PT ;  /* 0x7fffffff00ff7812 */ /* 0x000fda000780c0ff */
[----:B------:R-:W-:Y:S01]  /*17e0*/  @!P0 MOV R4, R0 ;  /* 0x0000000000048202 */ /* 0x000fe20000000f00 */
[----:B------:R-:W-:Y:S05]  /*17f0*/  @!P0 BRA `(.L_x_7) ;  /* 0x0000011000008947 */ /* 0x000fea0003800000 */
[----:B------:R-:W-:-:S13]  /*1800*/  FSETP.GEU.FTZ.AND P0, PT, R0, RZ, PT ;  /* 0x000000ff0000720b */ /* 0x000fda0003f1e000 */
[----:B------:R-:W-:Y:S01]  /*1810*/  @!P0 MOV R4, 0x7fffffff ;  /* 0x7fffffff00048802 */ /* 0x000fe20000000f00 */
[----:B------:R-:W-:Y:S05]  /*1820*/  @!P0 BRA `(.L_x_7) ;  /* 0x000000e000008947 */ /* 0x000fea0003800000 */
[----:B------:R-:W-:-:S13]  /*1830*/  FSETP.GTU.FTZ.AND P0, PT, |R0|, +INF , PT ;  /* 0x7f8000000000780b */ /* 0x000fda0003f1c200 */
[----:B------:R-:W-:Y:S01]  /*1840*/  @P0 FADD.FTZ R4, R0, 1 ;  /* 0x3f80000000040421 */ /* 0x000fe20000010000 */
[----:B------:R-:W-:Y:S05]  /*1850*/  @P0 BRA `(.L_x_7) ;  /* 0x000000b000000947 */ /* 0x000fea0003800000 */
[----:B------:R-:W-:-:S13]  /*1860*/  FSETP.NEU.FTZ.AND P0, PT, |R0|, +INF , PT ;  /* 0x7f8000000000780b */ /* 0x000fda0003f1d200 */
[----:B------:R-:W-:Y:S01]  /*1870*/  @!P0 MOV R4, R0 ;  /* 0x0000000000048202 */ /* 0x000fe20000000f00 */
[----:B------:R-:W-:Y:S05]  /*1880*/  @!P0 BRA `(.L_x_7) ;  /* 0x0000008000008947 */ /* 0x000fea0003800000 */
[----:B------:R-:W-:-:S04]  /*1890*/  FFMA R0, R0, 1.84467440737095516160e+19, RZ ;  /* 0x5f80000000007823 */ /* 0x000fc800000000ff */
[----:B------:R-:W0:Y:S02]  /*18a0*/  MUFU.RSQ R5, R0 ;  /* 0x0000000000057308 */ /* 0x000e240000001400 */
[----:B0-----:R-:W-:Y:S01]  /*18b0*/  FMUL.FTZ R7, R0, R5 ;  /* 0x0000000500077220 */ /* 0x001fe20000410000 */
[----:B------:R-:W-:-:S03]  /*18c0*/  FMUL.FTZ R5, R5, 0.5 ;  /* 0x3f00000005057820 */ /* 0x000fc60000410000 */
[----:B------:R-:W-:-:S04]  /*18d0*/  FADD.FTZ R4, -R7, -RZ ;  /* 0x800000ff07047221 */ /* 0x000fc80000010100 */
[----:B------:R-:W-:-:S04]  /*18e0*/  FFMA R4, R7, R4, R0 ;  /* 0x0000000407047223 */ /* 0x000fc80000000000 */
[----:B------:R-:W-:-:S04]  /*18f0*/  FFMA R4, R4, R5, R7 ;  /* 0x0000000504047223 */ /* 0x000fc80000000007 */
[----:B------:R-:W-:-:S05]  /*1900*/  FMUL.FTZ R4, R4, 2.3283064365386962891e-10 ;  /* 0x2f80000004047820 */ /* 0x000fca0000410000 */
.L_x_7:
[----:B------:R-:W-:Y:S02]  /*1910*/  MOV R0, R4 ;  /* 0x0000000400007202 */ /* 0x000fe40000000f00 */
[----:B------:R-:W-:Y:S02]  /*1920*/  MOV R4, R6 ;  /* 0x0000000600047202 */ /* 0x000fe40000000f00 */
[----:B------:R-:W-:-:S04]  /*1930*/  MOV R5, 0x0 ;  /* 0x0000000000057802 */ /* 0x000fc80000000f00 */
[----:B------:R-:W-:Y:S05]  /*1940*/  RET.REL.NODEC R4 `(fused_layer_norm_cast1_kernel) ;  /* 0xffffe6b004007950 */ /* 0x000fea0003c3ffff */
.L_x_8:
[----:B------:R-:W-:-:S00]  /*1950*/  BRA `(.L_x_8) ;  /* 0xfffffff000007947 */ /* 0x000fc0000383ffff */
[----:B------:R-:W-:-:S00]  /*1960*/  NOP ;  /* 0x0000000000007918 */ /* 0x000fc00000000000 */
        /* <DEDUP_REMOVED lines=9> */
.L_x_10:


//--------------------- .nv.shared.fused_layer_norm_cast1_kernel --------------------------
	.section	.nv.shared.fused_layer_norm_cast1_kernel,"aw",@nobits
	.align	16
.nv.shared.fused_layer_norm_cast1_kernel:
	.zero		48
